//
// Generated by NVIDIA NVVM Compiler
//
// Compiler Build ID: CL-36424714
// Cuda compilation tools, release 13.0, V13.0.88
// Based on NVVM 20.0.0
//

.version 9.0
.target sm_100
.address_size 64

	// .globl	_Z15calculate_edgesPiS_S_S_S_ii

.visible .entry _Z15calculate_edgesPiS_S_S_S_ii(
	.param .u64 .ptr .align 1 _Z15calculate_edgesPiS_S_S_S_ii_param_0,
	.param .u64 .ptr .align 1 _Z15calculate_edgesPiS_S_S_S_ii_param_1,
	.param .u64 .ptr .align 1 _Z15calculate_edgesPiS_S_S_S_ii_param_2,
	.param .u64 .ptr .align 1 _Z15calculate_edgesPiS_S_S_S_ii_param_3,
	.param .u64 .ptr .align 1 _Z15calculate_edgesPiS_S_S_S_ii_param_4,
	.param .u32 _Z15calculate_edgesPiS_S_S_S_ii_param_5,
	.param .u32 _Z15calculate_edgesPiS_S_S_S_ii_param_6
)
{
	.reg .pred 	%p<8>;
	.reg .b32 	%r<40>;
	.reg .b64 	%rd<19>;

	ld.param.u64 	%rd10, [_Z15calculate_edgesPiS_S_S_S_ii_param_0];
	ld.param.u64 	%rd7, [_Z15calculate_edgesPiS_S_S_S_ii_param_1];
	ld.param.u64 	%rd8, [_Z15calculate_edgesPiS_S_S_S_ii_param_2];
	ld.param.u64 	%rd9, [_Z15calculate_edgesPiS_S_S_S_ii_param_4];
	ld.param.u32 	%r16, [_Z15calculate_edgesPiS_S_S_S_ii_param_5];
	ld.param.u32 	%r17, [_Z15calculate_edgesPiS_S_S_S_ii_param_6];
	cvta.to.global.u64 	%rd1, %rd10;
	mov.u32 	%r18, %ctaid.x;
	mov.u32 	%r19, %ntid.x;
	mov.u32 	%r20, %tid.x;
	mad.lo.s32 	%r21, %r18, %r19, %r20;
	mul.lo.s32 	%r1, %r16, %r21;
	mul.lo.s32 	%r22, %r17, %r16;
	setp.ge.s32 	%p1, %r1, %r22;
	@%p1 bra 	$L__BB0_8;
	setp.lt.s32 	%p2, %r16, 1;
	@%p2 bra 	$L__BB0_8;
	cvta.to.global.u64 	%rd2, %rd8;
	cvta.to.global.u64 	%rd3, %rd7;
	cvta.to.global.u64 	%rd4, %rd9;
	add.s32 	%r2, %r1, %r16;
	mov.b32 	%r39, 0;
	mov.u32 	%r33, %r1;
	mov.u32 	%r35, %r39;
$L__BB0_3:
	rem.s32 	%r24, %r33, %r16;
	mul.wide.s32 	%rd11, %r24, 4;
	add.s64 	%rd5, %rd2, %rd11;
	ld.global.u32 	%r6, [%rd5];
	setp.eq.s32 	%p3, %r6, -1;
	@%p3 bra 	$L__BB0_7;
	setp.eq.s32 	%p4, %r39, 0;
	add.s32 	%r25, %r39, 1;
	selp.b32 	%r36, 0, %r25, %p4;
	setp.gt.s32 	%p5, %r36, %r6;
	mov.u32 	%r39, %r6;
	@%p5 bra 	$L__BB0_7;
	mul.wide.s32 	%rd12, %r33, 4;
	add.s64 	%rd6, %rd1, %rd12;
	mov.u32 	%r37, %r35;
$L__BB0_6:
	ld.global.u32 	%r26, [%rd6];
	mul.wide.s32 	%rd13, %r36, 4;
	add.s64 	%rd14, %rd3, %rd13;
	ld.global.u32 	%r27, [%rd14];
	add.s32 	%r28, %r27, %r1;
	mul.wide.s32 	%rd15, %r28, 4;
	add.s64 	%rd16, %rd1, %rd15;
	ld.global.u32 	%r29, [%rd16];
	sub.s32 	%r30, %r26, %r29;
	abs.s32 	%r31, %r30;
	add.s32 	%r35, %r37, 1;
	add.s32 	%r32, %r37, %r1;
	mul.wide.s32 	%rd17, %r32, 4;
	add.s64 	%rd18, %rd4, %rd17;
	st.global.u32 	[%rd18], %r31;
	add.s32 	%r11, %r36, 1;
	ld.global.u32 	%r39, [%rd5];
	setp.lt.s32 	%p6, %r36, %r39;
	mov.u32 	%r36, %r11;
	mov.u32 	%r37, %r35;
	@%p6 bra 	$L__BB0_6;
$L__BB0_7:
	add.s32 	%r33, %r33, 1;
	setp.lt.s32 	%p7, %r33, %r2;
	@%p7 bra 	$L__BB0_3;
$L__BB0_8:
	ret;

}


// ===== COMPILED SASS (sm_100) =====

	.target	sm_100

	.elftype	@"ET_EXEC"


//--------------------- .note.nv.tkinfo           --------------------------
	.section	.note.nv.tkinfo,"",@"SHT_NOTE"
	.sectionflags	@"SHF_NOTE_NV_TKINFO"
	.tkinfo
        /*0018*/ 	.word	0x00000002
        /*0030*/ 	.string	""
        /*0030*/ 	.string	"ptxas"
        /*0030*/ 	.string	"Cuda compilation tools, release 13.0, V13.0.88"
        /*0030*/ 	.string	"Build cuda_13.0.r13.0/compiler.36424714_0"
        /*0030*/ 	.string	"-arch sm_100 -m 64 "



//--------------------- .note.nv.cuinfo           --------------------------
	.section	.note.nv.cuinfo,"",@"SHT_NOTE"
	.sectionflags	@"SHF_NOTE_NV_CUINFO"
        /*0018*/ 	.short	0x0002
        /*001a*/ 	.short	0x0064
        /*001c*/ 	.short	0x0082
	.zero		2


//--------------------- .nv.info                  --------------------------
	.section	.nv.info,"",@"SHT_CUDA_INFO"
	.align	4


	//----- nvinfo : EIATTR_REGCOUNT
	.align		4
        /*0000*/ 	.byte	0x04, 0x2f
        /*0002*/ 	.short	(.L_1 - .L_0)
	.align		4
.L_0:
        /*0004*/ 	.word	index@(_Z15calculate_edgesPiS_S_S_S_ii)
        /*0008*/ 	.word	0x0000001c


	//----- nvinfo : EIATTR_FRAME_SIZE
	.align		4
.L_1:
        /*000c*/ 	.byte	0x04, 0x11
        /*000e*/ 	.short	(.L_3 - .L_2)
	.align		4
.L_2:
        /*0010*/ 	.word	index@(_Z15calculate_edgesPiS_S_S_S_ii)
        /*0014*/ 	.word	0x00000000


	//----- nvinfo : EIATTR_MIN_STACK_SIZE
	.align		4
.L_3:
        /*0018*/ 	.byte	0x04, 0x12
        /*001a*/ 	.short	(.L_5 - .L_4)
	.align		4
.L_4:
        /*001c*/ 	.word	index@(_Z15calculate_edgesPiS_S_S_S_ii)
        /*0020*/ 	.word	0x00000000
.L_5:


//--------------------- .nv.compat                --------------------------
	.section	.nv.compat,"",@"SHT_CUDA_COMPAT_INFO"
	.align	4
        /*0000*/ 	.byte	0x02, 0x09, 0x00, 0x00, 0x02, 0x02, 0x01, 0x00, 0x02, 0x05, 0x05, 0x00, 0x03, 0x07, 0x01, 0x01
        /*0010*/ 	.byte	0x02, 0x03, 0x00, 0x00, 0x02, 0x06, 0x01, 0x00, 0x04, 0x0b, 0x08, 0x00, 0x09, 0x00, 0x00, 0x00
        /*0020*/ 	.byte	0x00, 0x00, 0x00, 0x00


//--------------------- .nv.info._Z15calculate_edgesPiS_S_S_S_ii --------------------------
	.section	.nv.info._Z15calculate_edgesPiS_S_S_S_ii,"",@"SHT_CUDA_INFO"
	.sectionflags	@""
	.align	4


	//----- nvinfo : EIATTR_CUDA_API_VERSION
	.align		4
        /*0000*/ 	.byte	0x04, 0x37
        /*0002*/ 	.short	(.L_7 - .L_6)
.L_6:
        /*0004*/ 	.word	0x00000082


	//----- nvinfo : EIATTR_KPARAM_INFO
	.align		4
.L_7:
        /*0008*/ 	.byte	0x04, 0x17
        /*000a*/ 	.short	(.L_9 - .L_8)
.L_8:
        /*000c*/ 	.word	0x00000000
        /*0010*/ 	.short	0x0006
        /*0012*/ 	.short	0x002c
        /*0014*/ 	.byte	0x00, 0xf0, 0x11, 0x00


	//----- nvinfo : EIATTR_KPARAM_INFO
	.align		4
.L_9:
        /*0018*/ 	.byte	0x04, 0x17
        /*001a*/ 	.short	(.L_11 - .L_10)
.L_10:
        /*001c*/ 	.word	0x00000000
        /*0020*/ 	.short	0x0005
        /*0022*/ 	.short	0x0028
        /*0024*/ 	.byte	0x00, 0xf0, 0x11, 0x00


	//----- nvinfo : EIATTR_KPARAM_INFO
	.align		4
.L_11:
        /*0028*/ 	.byte	0x04, 0x17
        /*002a*/ 	.short	(.L_13 - .L_12)
.L_12:
        /*002c*/ 	.word	0x00000000
        /*0030*/ 	.short	0x0004
        /*0032*/ 	.short	0x0020
        /*0034*/ 	.byte	0x00, 0xf5, 0x21, 0x00


	//----- nvinfo : EIATTR_KPARAM_INFO
	.align		4
.L_13:
        /*0038*/ 	.byte	0x04, 0x17
        /*003a*/ 	.short	(.L_15 - .L_14)
.L_14:
        /*003c*/ 	.word	0x00000000
        /*0040*/ 	.short	0x0003
        /*0042*/ 	.short	0x0018
        /*0044*/ 	.byte	0x00, 0xf5, 0x21, 0x00


	//----- nvinfo : EIATTR_KPARAM_INFO
	.align		4
.L_15:
        /*0048*/ 	.byte	0x04, 0x17
        /*004a*/ 	.short	(.L_17 - .L_16)
.L_16:
        /*004c*/ 	.word	0x00000000
        /*0050*/ 	.short	0x0002
        /*0052*/ 	.short	0x0010
        /*0054*/ 	.byte	0x00, 0xf5, 0x21, 0x00


	//----- nvinfo : EIATTR_KPARAM_INFO
	.align		4
.L_17:
        /*0058*/ 	.byte	0x04, 0x17
        /*005a*/ 	.short	(.L_19 - .L_18)
.L_18:
        /*005c*/ 	.word	0x00000000
        /*0060*/ 	.short	0x0001
        /*0062*/ 	.short	0x0008
        /*0064*/ 	.byte	0x00, 0xf5, 0x21, 0x00


	//----- nvinfo : EIATTR_KPARAM_INFO
	.align		4
.L_19:
        /*0068*/ 	.byte	0x04, 0x17
        /*006a*/ 	.short	(.L_21 - .L_20)
.L_20:
        /*006c*/ 	.word	0x00000000
        /*0070*/ 	.short	0x0000
        /*0072*/ 	.short	0x0000
        /*0074*/ 	.byte	0x00, 0xf5, 0x21, 0x00


	//----- nvinfo : EIATTR_SPARSE_MMA_MASK
	.align		4
.L_21:
        /*0078*/ 	.byte	0x03, 0x50
        /*007a*/ 	.short	0x0000


	//----- nvinfo : EIATTR_MAXREG_COUNT
	.align		4
        /*007c*/ 	.byte	0x03, 0x1b
        /*007e*/ 	.short	0x00ff


	//----- nvinfo : EIATTR_MERCURY_ISA_VERSION
	.align		4
        /*0080*/ 	.byte	0x03, 0x5f
        /*0082*/ 	.short	0x0101


	//----- nvinfo : EIATTR_VRC_CTA_INIT_COUNT
	.align		4
        /*0084*/ 	.byte	0x02, 0x4a
	.zero		1
	.zero		1


	//----- nvinfo : EIATTR_EXIT_INSTR_OFFSETS
	.align		4
        /*0088*/ 	.byte	0x04, 0x1c
        /*008a*/ 	.short	(.L_23 - .L_22)


	//   ....[0]....
.L_22:
        /*008c*/ 	.word	0x00000090


	//   ....[1]....
        /*0090*/ 	.word	0x000000b0


	//   ....[2]....
        /*0094*/ 	.word	0x000004d0


	//----- nvinfo : EIATTR_CRS_STACK_SIZE
	.align		4
.L_23:
        /*0098*/ 	.byte	0x04, 0x1e
        /*009a*/ 	.short	(.L_25 - .L_24)
.L_24:
        /*009c*/ 	.word	0x00000000


	//----- nvinfo : EIATTR_CBANK_PARAM_SIZE
	.align		4
.L_25:
        /*00a0*/ 	.byte	0x03, 0x19
        /*00a2*/ 	.short	0x0030


	//----- nvinfo : EIATTR_PARAM_CBANK
	.align		4
        /*00a4*/ 	.byte	0x04, 0x0a
        /*00a6*/ 	.short	(.L_27 - .L_26)
	.align		4
.L_26:
        /*00a8*/ 	.word	index@(.nv.constant0._Z15calculate_edgesPiS_S_S_S_ii)
        /*00ac*/ 	.short	0x0380
        /*00ae*/ 	.short	0x0030


	//----- nvinfo : EIATTR_SW_WAR
	.align		4
.L_27:
        /*00b0*/ 	.byte	0x04, 0x36
        /*00b2*/ 	.short	(.L_29 - .L_28)
.L_28:
        /*00b4*/ 	.word	0x00000008
.L_29:


//--------------------- .nv.callgraph             --------------------------
	.section	.nv.callgraph,"",@"SHT_CUDA_CALLGRAPH"
	.align	4
	.sectionentsize	8
	.align		4
        /*0000*/ 	.word	0x00000000
	.align		4
        /*0004*/ 	.word	0xffffffff
	.align		4
        /*0008*/ 	.word	0x00000000
	.align		4
        /*000c*/ 	.word	0xfffffffe
	.align		4
        /*0010*/ 	.word	0x00000000
	.align		4
        /*0014*/ 	.word	0xfffffffd
	.align		4
        /*0018*/ 	.word	0x00000000
	.align		4
        /*001c*/ 	.word	0xfffffffc


//--------------------- .text._Z15calculate_edgesPiS_S_S_S_ii --------------------------
	.section	.text._Z15calculate_edgesPiS_S_S_S_ii,"ax",@progbits
	.align	128
        .global         _Z15calculate_edgesPiS_S_S_S_ii
        .type           _Z15calculate_edgesPiS_S_S_S_ii,@function
        .size           _Z15calculate_edgesPiS_S_S_S_ii,(.L_x_5 - _Z15calculate_edgesPiS_S_S_S_ii)
        .other          _Z15calculate_edgesPiS_S_S_S_ii,@"STO_CUDA_ENTRY STV_DEFAULT"
_Z15calculate_edgesPiS_S_S_S_ii:
.text._Z15calculate_edgesPiS_S_S_S_ii:
[----:B------:R-:W-:Y:S01]  /*0000*/  LDC R1, c[0x0][0x37c] ;  /* 0x0000df00ff017b82 */ /* 0x000fe20000000800 */
[----:B------:R-:W0:Y:S07]  /*0010*/  S2R R0, SR_TID.X ;  /* 0x0000000000007919 */ /* 0x000e2e0000002100 */
[----:B------:R-:W0:Y:S08]  /*0020*/  S2UR UR4, SR_CTAID.X ;  /* 0x00000000000479c3 */ /* 0x000e300000002500 */
[----:B------:R-:W0:Y:S08]  /*0030*/  LDC R5, c[0x0][0x360] ;  /* 0x0000d800ff057b82 */ /* 0x000e300000000800 */
[----:B------:R-:W1:Y:S01]  /*0040*/  LDC.64 R2, c[0x0][0x3a8] ;  /* 0x0000ea00ff027b82 */ /* 0x000e620000000a00 */
[----:B0-----:R-:W-:-:S02]  /*0050*/  IMAD R5, R5, UR4, R0 ;  /* 0x0000000405057c24 */ /* 0x001fc4000f8e0200 */
[----:B-1----:R-:W-:Y:S02]  /*0060*/  IMAD R0, R2, R3, RZ ;  /* 0x0000000302007224 */ /* 0x002fe400078e02ff */
[----:B------:R-:W-:-:S05]  /*0070*/  IMAD R5, R5, R2, RZ ;  /* 0x0000000205057224 */ /* 0x000fca00078e02ff */
[----:B------:R-:W-:-:S13]  /*0080*/  ISETP.GE.AND P0, PT, R5, R0, PT ;  /* 0x000000000500720c */ /* 0x000fda0003f06270 */
[----:B------:R-:W-:Y:S05]  /*0090*/  @P0 EXIT ;  /* 0x000000000000094d */ /* 0x000fea0003800000 */
[----:B------:R-:W-:-:S13]  /*00a0*/  ISETP.GE.AND P0, PT, R2, 0x1, PT ;  /* 0x000000010200780c */ /* 0x000fda0003f06270 */
[----:B------:R-:W-:Y:S05]  /*00b0*/  @!P0 EXIT ;  /* 0x000000000000894d */ /* 0x000fea0003800000 */
[----:B------:R-:W-:Y:S01]  /*00c0*/  IMAD.IADD R0, R5, 0x1, R2 ;  /* 0x0000000105007824 */ /* 0x000fe200078e0202 */
[----:B------:R-:W-:Y:S01]  /*00d0*/  MOV R7, R5 ;  /* 0x0000000500077202 */ /* 0x000fe20000000f00 */
[----:B------:R-:W-:Y:S01]  /*00e0*/  IMAD.MOV.U32 R6, RZ, RZ, RZ ;  /* 0x000000ffff067224 */ /* 0x000fe200078e00ff */
[----:B------:R-:W0:Y:S01]  /*00f0*/  LDCU.64 UR4, c[0x0][0x358] ;  /* 0x00006b00ff0477ac */ /* 0x000e220008000a00 */
[----:B------:R-:W-:-:S07]  /*0100*/  IMAD.MOV.U32 R4, RZ, RZ, RZ ;  /* 0x000000ffff047224 */ /* 0x000fce00078e00ff */
.L_x_3:
[----:B------:R-:W1:Y:S01]  /*0110*/  LDC R12, c[0x0][0x3a8] ;  /* 0x0000ea00ff0c7b82 */ /* 0x000e620000000800 */
[----:B------:R-:W-:Y:S02]  /*0120*/  ISETP.GE.AND P2, PT, R7, RZ, PT ;  /* 0x000000ff0700720c */ /* 0x000fe40003f46270 */
[----:B-1----:R-:W-:-:S04]  /*0130*/  IABS R9, R12 ;  /* 0x0000000c00097213 */ /* 0x002fc80000000000 */
[----:B------:R-:W1:Y:S08]  /*0140*/  I2F.RP R8, R9 ;  /* 0x0000000900087306 */ /* 0x000e700000209400 */
[----:B-1----:R-:W1:Y:S02]  /*0150*/  MUFU.RCP R8, R8 ;  /* 0x0000000800087308 */ /* 0x002e640000001000 */
[----:B-1----:R-:W-:-:S06]  /*0160*/  IADD3 R2, PT, PT, R8, 0xffffffe, RZ ;  /* 0x0ffffffe08027810 */ /* 0x002fcc0007ffe0ff */
[----:B------:R1:W2:Y:S02]  /*0170*/  F2I.FTZ.U32.TRUNC.NTZ R3, R2 ;  /* 0x0000000200037305 */ /* 0x0002a4000021f000 */
[----:B-1----:R-:W-:Y:S02]  /*0180*/  HFMA2 R2, -RZ, RZ, 0, 0 ;  /* 0x00000000ff027431 */ /* 0x002fe400000001ff */
[----:B--2---:R-:W-:-:S04]  /*0190*/  IMAD.MOV R10, RZ, RZ, -R3 ;  /* 0x000000ffff0a7224 */ /* 0x004fc800078e0a03 */
[----:B------:R-:W-:Y:S01]  /*01a0*/  IMAD R11, R10, R9, RZ ;  /* 0x000000090a0b7224 */ /* 0x000fe200078e02ff */
[----:B------:R-:W-:-:S03]  /*01b0*/  IABS R10, R7 ;  /* 0x00000007000a7213 */ /* 0x000fc60000000000 */
[----:B------:R-:W-:-:S06]  /*01c0*/  IMAD.HI.U32 R3, R3, R11, R2 ;  /* 0x0000000b03037227 */ /* 0x000fcc00078e0002 */
[----:B------:R-:W-:-:S04]  /*01d0*/  IMAD.HI.U32 R3, R3, R10, RZ ;  /* 0x0000000a03037227 */ /* 0x000fc800078e00ff */
[----:B------:R-:W-:-:S04]  /*01e0*/  IMAD.MOV R3, RZ, RZ, -R3 ;  /* 0x000000ffff037224 */ /* 0x000fc800078e0a03 */
[C---:B------:R-:W-:Y:S02]  /*01f0*/  IMAD R8, R9.reuse, R3, R10 ;  /* 0x0000000309087224 */ /* 0x040fe400078e020a */
[----:B------:R-:W1:Y:S03]  /*0200*/  LDC.64 R2, c[0x0][0x390] ;  /* 0x0000e400ff027b82 */ /* 0x000e660000000a00 */
[----:B------:R-:W-:-:S13]  /*0210*/  ISETP.GT.U32.AND P0, PT, R9, R8, PT ;  /* 0x000000080900720c */ /* 0x000fda0003f04070 */
[----:B------:R-:W-:Y:S02]  /*0220*/  @!P0 IADD3 R8, PT, PT, R8, -R9, RZ ;  /* 0x8000000908088210 */ /* 0x000fe40007ffe0ff */
[----:B------:R-:W-:Y:S02]  /*0230*/  ISETP.NE.AND P0, PT, R12, RZ, PT ;  /* 0x000000ff0c00720c */ /* 0x000fe40003f05270 */
[----:B------:R-:W-:-:S13]  /*0240*/  ISETP.GT.U32.AND P1, PT, R9, R8, PT ;  /* 0x000000080900720c */ /* 0x000fda0003f24070 */
[----:B------:R-:W-:-:S05]  /*0250*/  @!P1 IMAD.IADD R8, R8, 0x1, -R9 ;  /* 0x0000000108089824 */ /* 0x000fca00078e0a09 */
[----:B------:R-:W-:Y:S02]  /*0260*/  @!P2 IADD3 R8, PT, PT, -R8, RZ, RZ ;  /* 0x000000ff0808a210 */ /* 0x000fe40007ffe1ff */
[----:B------:R-:W-:-:S05]  /*0270*/  @!P0 LOP3.LUT R8, RZ, R12, RZ, 0x33, !PT ;  /* 0x0000000cff088212 */ /* 0x000fca00078e33ff */
[----:B-1----:R-:W-:-:S05]  /*0280*/  IMAD.WIDE R2, R8, 0x4, R2 ;  /* 0x0000000408027825 */ /* 0x002fca00078e0202 */
[----:B0-----:R-:W2:Y:S01]  /*0290*/  LDG.E R8, desc[UR4][R2.64] ;  /* 0x0000000402087981 */ /* 0x001ea2000c1e1900 */
[----:B------:R-:W-:Y:S01]  /*02a0*/  BSSY.RECONVERGENT B0, `(.L_x_0) ;  /* 0x000001f000007945 */ /* 0x000fe20003800200 */
[----:B--2---:R-:W-:-:S13]  /*02b0*/  ISETP.NE.AND P0, PT, R8, -0x1, PT ;  /* 0xffffffff0800780c */ /* 0x004fda0003f05270 */
[----:B------:R-:W-:Y:S05]  /*02c0*/  @!P0 BRA `(.L_x_1) ;  /* 0x0000000000708947 */ /* 0x000fea0003800000 */
[C---:B------:R-:W-:Y:S01]  /*02d0*/  ISETP.NE.AND P0, PT, R6.reuse, RZ, PT ;  /* 0x000000ff0600720c */ /* 0x040fe20003f05270 */
[----:B------:R-:W-:-:S05]  /*02e0*/  VIADD R6, R6, 0x1 ;  /* 0x0000000106067836 */ /* 0x000fca0000000000 */
[----:B------:R-:W-:Y:S02]  /*02f0*/  SEL R17, R6, RZ, P0 ;  /* 0x000000ff06117207 */ /* 0x000fe40000000000 */
[-C--:B------:R-:W-:Y:S02]  /*0300*/  MOV R6, R8.reuse ;  /* 0x0000000800067202 */ /* 0x080fe40000000f00 */
[----:B------:R-:W-:-:S13]  /*0310*/  ISETP.GT.AND P0, PT, R17, R8, PT ;  /* 0x000000081100720c */ /* 0x000fda0003f04270 */
[----:B------:R-:W-:Y:S05]  /*0320*/  @P0 BRA `(.L_x_1) ;  /* 0x0000000000580947 */ /* 0x000fea0003800000 */
[----:B------:R-:W0:Y:S01]  /*0330*/  LDC.64 R8, c[0x0][0x380] ;  /* 0x0000e000ff087b82 */ /* 0x000e220000000a00 */
[----:B------:R-:W-:Y:S07]  /*0340*/  BSSY.RECONVERGENT B1, `(.L_x_1) ;  /* 0x0000014000017945 */ /* 0x000fee0003800200 */
[----:B------:R-:W1:Y:S08]  /*0350*/  LDC.64 R10, c[0x0][0x388] ;  /* 0x0000e200ff0a7b82 */ /* 0x000e700000000a00 */
[----:B------:R-:W2:Y:S01]  /*0360*/  LDC.64 R12, c[0x0][0x3a0] ;  /* 0x0000e800ff0c7b82 */ /* 0x000ea20000000a00 */
[----:B0-----:R-:W-:-:S07]  /*0370*/  IMAD.WIDE R14, R7, 0x4, R8 ;  /* 0x00000004070e7825 */ /* 0x001fce00078e0208 */
.L_x_2:
[----:B-1----:R-:W-:Y:S01]  /*0380*/  IMAD.WIDE R18, R17, 0x4, R10 ;  /* 0x0000000411127825 */ /* 0x002fe200078e020a */
[----:B------:R-:W3:Y:S05]  /*0390*/  LDG.E R6, desc[UR4][R14.64] ;  /* 0x000000040e067981 */ /* 0x000eea000c1e1900 */
[----:B------:R-:W4:Y:S02]  /*03a0*/  LDG.E R18, desc[UR4][R18.64] ;  /* 0x0000000412127981 */ /* 0x000f24000c1e1900 */
[----:B----4-:R-:W-:-:S04]  /*03b0*/  IMAD.IADD R21, R5, 0x1, R18 ;  /* 0x0000000105157824 */ /* 0x010fc800078e0212 */
[----:B------:R-:W-:-:S06]  /*03c0*/  IMAD.WIDE R20, R21, 0x4, R8 ;  /* 0x0000000415147825 */ /* 0x000fcc00078e0208 */
[----:B------:R-:W3:Y:S01]  /*03d0*/  LDG.E R21, desc[UR4][R20.64] ;  /* 0x0000000414157981 */ /* 0x000ee2000c1e1900 */
[----:B------:R-:W-:-:S04]  /*03e0*/  IMAD.IADD R23, R5, 0x1, R4 ;  /* 0x0000000105177824 */ /* 0x000fc800078e0204 */
[----:B--2---:R-:W-:Y:S01]  /*03f0*/  IMAD.WIDE R22, R23, 0x4, R12 ;  /* 0x0000000417167825 */ /* 0x004fe200078e020c */
[----:B---3--:R-:W-:-:S04]  /*0400*/  IADD3 R6, PT, PT, R6, -R21, RZ ;  /* 0x8000001506067210 */ /* 0x008fc80007ffe0ff */
[----:B------:R-:W-:-:S05]  /*0410*/  IABS R25, R6 ;  /* 0x0000000600197213 */ /* 0x000fca0000000000 */
[----:B------:R0:W-:Y:S04]  /*0420*/  STG.E desc[UR4][R22.64], R25 ;  /* 0x0000001916007986 */ /* 0x0001e8000c101904 */
[----:B------:R-:W2:Y:S01]  /*0430*/  LDG.E R6, desc[UR4][R2.64] ;  /* 0x0000000402067981 */ /* 0x000ea2000c1e1900 */
[----:B------:R-:W-:Y:S02]  /*0440*/  IADD3 R4, PT, PT, R4, 0x1, RZ ;  /* 0x0000000104047810 */ /* 0x000fe40007ffe0ff */
[C---:B--2---:R-:W-:Y:S01]  /*0450*/  ISETP.GE.AND P0, PT, R17.reuse, R6, PT ;  /* 0x000000061100720c */ /* 0x044fe20003f06270 */
[----:B------:R-:W-:-:S12]  /*0460*/  VIADD R17, R17, 0x1 ;  /* 0x0000000111117836 */ /* 0x000fd80000000000 */
[----:B0-----:R-:W-:Y:S05]  /*0470*/  @!P0 BRA `(.L_x_2) ;  /* 0xfffffffc00c08947 */ /* 0x001fea000383ffff */
[----:B------:R-:W-:Y:S05]  /*0480*/  BSYNC.RECONVERGENT B1 ;  /* 0x0000000000017941 */ /* 0x000fea0003800200 */
.L_x_1:
[----:B------:R-:W-:Y:S05]  /*0490*/  BSYNC.RECONVERGENT B0 ;  /* 0x0000000000007941 */ /* 0x000fea0003800200 */
.L_x_0:
[----:B------:R-:W-:-:S04]  /*04a0*/  IADD3 R7, PT, PT, R7, 0x1, RZ ;  /* 0x0000000107077810 */ /* 0x000fc80007ffe0ff */
[----:B------:R-:W-:-:S13]  /*04b0*/  ISETP.GE.AND P0, PT, R7, R0, PT ;  /* 0x000000000700720c */ /* 0x000fda0003f06270 */
[----:B------:R-:W-:Y:S05]  /*04c0*/  @!P0 BRA `(.L_x_3) ;  /* 0xfffffffc00108947 */ /* 0x000fea000383ffff */
[----:B------:R-:W-:Y:S05]  /*04d0*/  EXIT ;  /* 0x000000000000794d */ /* 0x000fea0003800000 */
.L_x_4:
[----:B------:R-:W-:-:S00]  /*04e0*/  BRA `(.L_x_4) ;  /* 0xfffffffc00fc7947 */ /* 0x000fc0000383ffff */
[----:B------:R-:W-:-:S00]  /*04f0*/  NOP ;  /* 0x0000000000007918 */ /* 0x000fc00000000000 */
        /* <DEDUP_REMOVED lines=8> */
.L_x_5:


//--------------------- .nv.shared.reserved.0     --------------------------
	.section	.nv.shared.reserved.0,"aw",@nobits
	.weak		__nv_reservedSMEM_offset_0_alias
	.size		__nv_reservedSMEM_offset_0_alias, 0, 64
	.other		__nv_reservedSMEM_offset_0_alias,@"STO_CUDA_RESERVED_SHARED STV_DEFAULT"
__nv_reservedSMEM_offset_0_alias:
	.zero		0
	.zero		64


//--------------------- .nv.constant0._Z15calculate_edgesPiS_S_S_S_ii --------------------------
	.section	.nv.constant0._Z15calculate_edgesPiS_S_S_S_ii,"a",@progbits
	.sectionflags	@""
	.align	4
.nv.constant0._Z15calculate_edgesPiS_S_S_S_ii:
	.zero		944


//--------------------- SYMBOLS --------------------------

	.type		.nv.reservedSmem.offset0,@object
	.size		.nv.reservedSmem.offset0,0x4
